//
// Generated by NVIDIA NVVM Compiler
//
// Compiler Build ID: CL-36424714
// Cuda compilation tools, release 13.0, V13.0.88
// Based on NVVM 20.0.0
//

.version 9.0
.target sm_100
.address_size 64

	// .globl	_Z17printStructKernelPK8MyStructi
.extern .func  (.param .b32 func_retval0) vprintf
(
	.param .b64 vprintf_param_0,
	.param .b64 vprintf_param_1
)
;
.global .align 1 .b8 $str[27] = {84, 104, 114, 101, 97, 100, 32, 37, 100, 58, 32, 97, 32, 61, 32, 37, 100, 44, 32, 98, 32, 61, 32, 37, 102, 10};

.visible .entry _Z17printStructKernelPK8MyStructi(
	.param .u64 .ptr .align 1 _Z17printStructKernelPK8MyStructi_param_0,
	.param .u32 _Z17printStructKernelPK8MyStructi_param_1
)
{
	.local .align 16 .b8 	__local_depot0[16];
	.reg .b64 	%SP;
	.reg .b64 	%SPL;
	.reg .pred 	%p<2>;
	.reg .b32 	%r<9>;
	.reg .b32 	%f<2>;
	.reg .b64 	%rd<9>;
	.reg .b64 	%fd<2>;

	mov.u64 	%SPL, __local_depot0;
	cvta.local.u64 	%SP, %SPL;
	ld.param.u64 	%rd1, [_Z17printStructKernelPK8MyStructi_param_0];
	ld.param.u32 	%r2, [_Z17printStructKernelPK8MyStructi_param_1];
	mov.u32 	%r3, %ctaid.x;
	mov.u32 	%r4, %ntid.x;
	mov.u32 	%r5, %tid.x;
	mad.lo.s32 	%r1, %r3, %r4, %r5;
	setp.ge.s32 	%p1, %r1, %r2;
	@%p1 bra 	$L__BB0_2;
	add.u64 	%rd2, %SP, 0;
	add.u64 	%rd3, %SPL, 0;
	cvta.to.global.u64 	%rd4, %rd1;
	mul.wide.s32 	%rd5, %r1, 8;
	add.s64 	%rd6, %rd4, %rd5;
	ld.global.u32 	%r6, [%rd6];
	ld.global.f32 	%f1, [%rd6+4];
	cvt.f64.f32 	%fd1, %f1;
	st.local.v2.u32 	[%rd3], {%r1, %r6};
	st.local.f64 	[%rd3+8], %fd1;
	mov.u64 	%rd7, $str;
	cvta.global.u64 	%rd8, %rd7;
	{ // callseq 0, 0
	.param .b64 param0;
	st.param.b64 	[param0], %rd8;
	.param .b64 param1;
	st.param.b64 	[param1], %rd2;
	.param .b32 retval0;
	call.uni (retval0), 
	vprintf, 
	(
	param0, 
	param1
	);
	ld.param.b32 	%r7, [retval0];
	} // callseq 0
$L__BB0_2:
	ret;

}


// ===== COMPILED SASS (sm_100) =====

	.target	sm_100

	.elftype	@"ET_EXEC"


//--------------------- .note.nv.tkinfo           --------------------------
	.section	.note.nv.tkinfo,"",@"SHT_NOTE"
	.sectionflags	@"SHF_NOTE_NV_TKINFO"
	.tkinfo
        /*0018*/ 	.word	0x00000002
        /*0030*/ 	.string	""
        /*0030*/ 	.string	"ptxas"
        /*0030*/ 	.string	"Cuda compilation tools, release 13.0, V13.0.88"
        /*0030*/ 	.string	"Build cuda_13.0.r13.0/compiler.36424714_0"
        /*0030*/ 	.string	"-arch sm_100 -m 64 "



//--------------------- .note.nv.cuinfo           --------------------------
	.section	.note.nv.cuinfo,"",@"SHT_NOTE"
	.sectionflags	@"SHF_NOTE_NV_CUINFO"
        /*0018*/ 	.short	0x0002
        /*001a*/ 	.short	0x0064
        /*001c*/ 	.short	0x0082
	.zero		2


//--------------------- .nv.info                  --------------------------
	.section	.nv.info,"",@"SHT_CUDA_INFO"
	.align	4


	//----- nvinfo : EIATTR_REGCOUNT
	.align		4
        /*0000*/ 	.byte	0x04, 0x2f
        /*0002*/ 	.short	(.L_2 - .L_1)
	.align		4
.L_1:
        /*0004*/ 	.word	index@(_Z17printStructKernelPK8MyStructi)
        /*0008*/ 	.word	0x00000018


	//----- nvinfo : EIATTR_FRAME_SIZE
	.align		4
.L_2:
        /*000c*/ 	.byte	0x04, 0x11
        /*000e*/ 	.short	(.L_4 - .L_3)
	.align		4
.L_3:
        /*0010*/ 	.word	index@(_Z17printStructKernelPK8MyStructi)
        /*0014*/ 	.word	0x00000010


	//----- nvinfo : EIATTR_MIN_STACK_SIZE
	.align		4
.L_4:
        /*0018*/ 	.byte	0x04, 0x12
        /*001a*/ 	.short	(.L_6 - .L_5)
	.align		4
.L_5:
        /*001c*/ 	.word	index@(_Z17printStructKernelPK8MyStructi)
        /*0020*/ 	.word	0x00000010
.L_6:


//--------------------- .nv.compat                --------------------------
	.section	.nv.compat,"",@"SHT_CUDA_COMPAT_INFO"
	.align	4
        /*0000*/ 	.byte	0x02, 0x09, 0x00, 0x00, 0x02, 0x02, 0x01, 0x00, 0x02, 0x05, 0x05, 0x00, 0x03, 0x07, 0x01, 0x01
        /*0010*/ 	.byte	0x02, 0x03, 0x00, 0x00, 0x02, 0x06, 0x01, 0x00, 0x04, 0x0b, 0x08, 0x00, 0x09, 0x00, 0x00, 0x00
        /*0020*/ 	.byte	0x00, 0x00, 0x00, 0x00


//--------------------- .nv.info._Z17printStructKernelPK8MyStructi --------------------------
	.section	.nv.info._Z17printStructKernelPK8MyStructi,"",@"SHT_CUDA_INFO"
	.sectionflags	@""
	.align	4


	//----- nvinfo : EIATTR_CUDA_API_VERSION
	.align		4
        /*0000*/ 	.byte	0x04, 0x37
        /*0002*/ 	.short	(.L_8 - .L_7)
.L_7:
        /*0004*/ 	.word	0x00000082


	//----- nvinfo : EIATTR_KPARAM_INFO
	.align		4
.L_8:
        /*0008*/ 	.byte	0x04, 0x17
        /*000a*/ 	.short	(.L_10 - .L_9)
.L_9:
        /*000c*/ 	.word	0x00000000
        /*0010*/ 	.short	0x0001
        /*0012*/ 	.short	0x0008
        /*0014*/ 	.byte	0x00, 0xf0, 0x11, 0x00


	//----- nvinfo : EIATTR_KPARAM_INFO
	.align		4
.L_10:
        /*0018*/ 	.byte	0x04, 0x17
        /*001a*/ 	.short	(.L_12 - .L_11)
.L_11:
        /*001c*/ 	.word	0x00000000
        /*0020*/ 	.short	0x0000
        /*0022*/ 	.short	0x0000
        /*0024*/ 	.byte	0x00, 0xf5, 0x21, 0x00


	//----- nvinfo : EIATTR_SPARSE_MMA_MASK
	.align		4
.L_12:
        /*0028*/ 	.byte	0x03, 0x50
        /*002a*/ 	.short	0x0000


	//----- nvinfo : EIATTR_MAXREG_COUNT
	.align		4
        /*002c*/ 	.byte	0x03, 0x1b
        /*002e*/ 	.short	0x00ff


	//----- nvinfo : EIATTR_EXTERNS
	.align		4
        /*0030*/ 	.byte	0x04, 0x0f
        /*0032*/ 	.short	(.L_14 - .L_13)


	//   ....[0]....
	.align		4
.L_13:
        /*0034*/ 	.word	index@(vprintf)


	//----- nvinfo : EIATTR_MERCURY_ISA_VERSION
	.align		4
.L_14:
        /*0038*/ 	.byte	0x03, 0x5f
        /*003a*/ 	.short	0x0101


	//----- nvinfo : EIATTR_VRC_CTA_INIT_COUNT
	.align		4
        /*003c*/ 	.byte	0x02, 0x4a
	.zero		1
	.zero		1


	//----- nvinfo : EIATTR_SYSCALL_OFFSETS
	.align		4
        /*0040*/ 	.byte	0x04, 0x46
        /*0042*/ 	.short	(.L_16 - .L_15)


	//   ....[0]....
.L_15:
        /*0044*/ 	.word	0x000001b0


	//----- nvinfo : EIATTR_EXIT_INSTR_OFFSETS
	.align		4
.L_16:
        /*0048*/ 	.byte	0x04, 0x1c
        /*004a*/ 	.short	(.L_18 - .L_17)


	//   ....[0]....
.L_17:
        /*004c*/ 	.word	0x000000c0


	//   ....[1]....
        /*0050*/ 	.word	0x000001c0


	//----- nvinfo : EIATTR_CRS_STACK_SIZE
	.align		4
.L_18:
        /*0054*/ 	.byte	0x04, 0x1e
        /*0056*/ 	.short	(.L_20 - .L_19)
.L_19:
        /*0058*/ 	.word	0x00000000


	//----- nvinfo : EIATTR_CBANK_PARAM_SIZE
	.align		4
.L_20:
        /*005c*/ 	.byte	0x03, 0x19
        /*005e*/ 	.short	0x000c


	//----- nvinfo : EIATTR_PARAM_CBANK
	.align		4
        /*0060*/ 	.byte	0x04, 0x0a
        /*0062*/ 	.short	(.L_22 - .L_21)
	.align		4
.L_21:
        /*0064*/ 	.word	index@(.nv.constant0._Z17printStructKernelPK8MyStructi)
        /*0068*/ 	.short	0x0380
        /*006a*/ 	.short	0x000c


	//----- nvinfo : EIATTR_SW_WAR
	.align		4
.L_22:
        /*006c*/ 	.byte	0x04, 0x36
        /*006e*/ 	.short	(.L_24 - .L_23)
.L_23:
        /*0070*/ 	.word	0x00000008
.L_24:


//--------------------- .nv.callgraph             --------------------------
	.section	.nv.callgraph,"",@"SHT_CUDA_CALLGRAPH"
	.align	4
	.sectionentsize	8
	.align		4
        /*0000*/ 	.word	0x00000000
	.align		4
        /*0004*/ 	.word	0xffffffff
	.align		4
        /*0008*/ 	.word	index@(_Z17printStructKernelPK8MyStructi)
	.align		4
        /*000c*/ 	.word	index@(vprintf)
	.align		4
        /*0010*/ 	.word	0x00000000
	.align		4
        /*0014*/ 	.word	0xfffffffe
	.align		4
        /*0018*/ 	.word	0x00000000
	.align		4
        /*001c*/ 	.word	0xfffffffd
	.align		4
        /*0020*/ 	.word	0x00000000
	.align		4
        /*0024*/ 	.word	0xfffffffc


//--------------------- .nv.constant4             --------------------------
	.section	.nv.constant4,"a",@progbits
	.align	8
	.align		8
.nv.constant4:
        /*0000*/ 	.dword	vprintf
	.align		8
        /*0008*/ 	.dword	$str


//--------------------- .text._Z17printStructKernelPK8MyStructi --------------------------
	.section	.text._Z17printStructKernelPK8MyStructi,"ax",@progbits
	.align	128
        .global         _Z17printStructKernelPK8MyStructi
        .type           _Z17printStructKernelPK8MyStructi,@function
        .size           _Z17printStructKernelPK8MyStructi,(.L_x_2 - _Z17printStructKernelPK8MyStructi)
        .other          _Z17printStructKernelPK8MyStructi,@"STO_CUDA_ENTRY STV_DEFAULT"
_Z17printStructKernelPK8MyStructi:
.text._Z17printStructKernelPK8MyStructi:
[----:B------:R-:W0:Y:S01]  /*0000*/  LDC R1, c[0x0][0x37c] ;  /* 0x0000df00ff017b82 */ /* 0x000e220000000800 */
[----:B------:R-:W1:Y:S01]  /*0010*/  S2R R3, SR_TID.X ;  /* 0x0000000000037919 */ /* 0x000e620000002100 */
[----:B------:R-:W2:Y:S06]  /*0020*/  LDCU UR5, c[0x0][0x2fc] ;  /* 0x00005f80ff0577ac */ /* 0x000eac0008000800 */
[----:B------:R-:W1:Y:S01]  /*0030*/  S2UR UR6, SR_CTAID.X ;  /* 0x00000000000679c3 */ /* 0x000e620000002500 */
[----:B0-----:R-:W-:Y:S01]  /*0040*/  VIADD R1, R1, 0xfffffff0 ;  /* 0xfffffff001017836 */ /* 0x001fe20000000000 */
[----:B------:R-:W0:Y:S01]  /*0050*/  LDCU UR7, c[0x0][0x388] ;  /* 0x00007100ff0777ac */ /* 0x000e220008000800 */
[----:B------:R-:W3:Y:S05]  /*0060*/  LDCU UR4, c[0x0][0x2f8] ;  /* 0x00005f00ff0477ac */ /* 0x000eea0008000800 */
[----:B------:R-:W1:Y:S01]  /*0070*/  LDC R2, c[0x0][0x360] ;  /* 0x0000d800ff027b82 */ /* 0x000e620000000800 */
[----:B---3--:R-:W-:-:S05]  /*0080*/  IADD3 R6, P1, PT, R1, UR4, RZ ;  /* 0x0000000401067c10 */ /* 0x008fca000ff3e0ff */
[----:B--2---:R-:W-:Y:S02]  /*0090*/  IMAD.X R7, RZ, RZ, UR5, P1 ;  /* 0x00000005ff077e24 */ /* 0x004fe400088e06ff */
[----:B-1----:R-:W-:-:S05]  /*00a0*/  IMAD R2, R2, UR6, R3 ;  /* 0x0000000602027c24 */ /* 0x002fca000f8e0203 */
[----:B0-----:R-:W-:-:S13]  /*00b0*/  ISETP.GE.AND P0, PT, R2, UR7, PT ;  /* 0x0000000702007c0c */ /* 0x001fda000bf06270 */
[----:B------:R-:W-:Y:S05]  /*00c0*/  @P0 EXIT ;  /* 0x000000000000094d */ /* 0x000fea0003800000 */
[----:B------:R-:W0:Y:S01]  /*00d0*/  LDC.64 R8, c[0x0][0x380] ;  /* 0x0000e000ff087b82 */ /* 0x000e220000000a00 */
[----:B------:R-:W1:Y:S01]  /*00e0*/  LDCU.64 UR4, c[0x0][0x358] ;  /* 0x00006b00ff0477ac */ /* 0x000e620008000a00 */
[----:B0-----:R-:W-:-:S05]  /*00f0*/  IMAD.WIDE R8, R2, 0x8, R8 ;  /* 0x0000000802087825 */ /* 0x001fca00078e0208 */
[----:B-1----:R-:W2:Y:S04]  /*0100*/  LDG.E R0, desc[UR4][R8.64+0x4] ;  /* 0x0000040408007981 */ /* 0x002ea8000c1e1900 */
[----:B------:R-:W3:Y:S01]  /*0110*/  LDG.E R3, desc[UR4][R8.64] ;  /* 0x0000000408037981 */ /* 0x000ee2000c1e1900 */
[----:B------:R-:W-:Y:S01]  /*0120*/  MOV R12, 0x0 ;  /* 0x00000000000c7802 */ /* 0x000fe20000000f00 */
[----:B------:R-:W0:Y:S05]  /*0130*/  LDCU.64 UR4, c[0x4][0x8] ;  /* 0x01000100ff0477ac */ /* 0x000e2a0008000a00 */
[----:B------:R-:W1:Y:S01]  /*0140*/  LDC.64 R12, c[0x4][R12] ;  /* 0x010000000c0c7b82 */ /* 0x000e620000000a00 */
[----:B0-----:R-:W-:Y:S01]  /*0150*/  MOV R4, UR4 ;  /* 0x0000000400047c02 */ /* 0x001fe20008000f00 */
[----:B------:R-:W-:Y:S01]  /*0160*/  IMAD.U32 R5, RZ, RZ, UR5 ;  /* 0x00000005ff057e24 */ /* 0x000fe2000f8e00ff */
[----:B--2---:R-:W0:Y:S01]  /*0170*/  F2F.F64.F32 R10, R0 ;  /* 0x00000000000a7310 */ /* 0x004e220000201800 */
[----:B---3--:R2:W-:Y:S04]  /*0180*/  STL.64 [R1], R2 ;  /* 0x0000000201007387 */ /* 0x0085e80000100a00 */
[----:B01----:R2:W-:Y:S02]  /*0190*/  STL.64 [R1+0x8], R10 ;  /* 0x0000080a01007387 */ /* 0x0035e40000100a00 */
[----:B------:R-:W-:-:S07]  /*01a0*/  LEPC R20, `(.L_x_0) ;  /* 0x000000001014794e */ /* 0x000fce0000000000 */
[----:B--2---:R-:W-:Y:S05]  /*01b0*/  CALL.ABS.NOINC R12 ;  /* 0x000000000c007343 */ /* 0x004fea0003c00000 */
.L_x_0:
[----:B------:R-:W-:Y:S05]  /*01c0*/  EXIT ;  /* 0x000000000000794d */ /* 0x000fea0003800000 */
.L_x_1:
[----:B------:R-:W-:-:S00]  /*01d0*/  BRA `(.L_x_1) ;  /* 0xfffffffc00fc7947 */ /* 0x000fc0000383ffff */
[----:B------:R-:W-:-:S00]  /*01e0*/  NOP ;  /* 0x0000000000007918 */ /* 0x000fc00000000000 */
        /* <DEDUP_REMOVED lines=9> */
.L_x_2:


//--------------------- .nv.global.init           --------------------------
	.section	.nv.global.init,"aw",@progbits
.nv.global.init:
	.type		$str,@object
	.size		$str,(.L_0 - $str)
$str:
        /*0000*/ 	.byte	0x54, 0x68, 0x72, 0x65, 0x61, 0x64, 0x20, 0x25, 0x64, 0x3a, 0x20, 0x61, 0x20, 0x3d, 0x20, 0x25
        /*0010*/ 	.byte	0x64, 0x2c, 0x20, 0x62, 0x20, 0x3d, 0x20, 0x25, 0x66, 0x0a, 0x00
.L_0:


//--------------------- .nv.shared.reserved.0     --------------------------
	.section	.nv.shared.reserved.0,"aw",@nobits
	.weak		__nv_reservedSMEM_offset_0_alias
	.size		__nv_reservedSMEM_offset_0_alias, 0, 64
	.other		__nv_reservedSMEM_offset_0_alias,@"STO_CUDA_RESERVED_SHARED STV_DEFAULT"
__nv_reservedSMEM_offset_0_alias:
	.zero		0
	.zero		64


//--------------------- .nv.constant0._Z17printStructKernelPK8MyStructi --------------------------
	.section	.nv.constant0._Z17printStructKernelPK8MyStructi,"a",@progbits
	.sectionflags	@""
	.align	4
.nv.constant0._Z17printStructKernelPK8MyStructi:
	.zero		908


//--------------------- SYMBOLS --------------------------

	.type		.nv.reservedSmem.offset0,@object
	.size		.nv.reservedSmem.offset0,0x4
	.type		vprintf,@function
